//
// Generated by NVIDIA NVVM Compiler
//
// Compiler Build ID: CL-36424714
// Cuda compilation tools, release 13.0, V13.0.88
// Based on NVVM 20.0.0
//

.version 9.0
.target sm_100
.address_size 64

	// .globl	_Z4copyPfS_

.visible .entry _Z4copyPfS_(
	.param .u64 .ptr .align 1 _Z4copyPfS__param_0,
	.param .u64 .ptr .align 1 _Z4copyPfS__param_1
)
{
	.reg .b32 	%r<5>;
	.reg .b32 	%f<2>;
	.reg .b64 	%rd<8>;

	ld.param.u64 	%rd1, [_Z4copyPfS__param_0];
	ld.param.u64 	%rd2, [_Z4copyPfS__param_1];
	cvta.to.global.u64 	%rd3, %rd2;
	cvta.to.global.u64 	%rd4, %rd1;
	mov.u32 	%r1, %tid.x;
	mov.u32 	%r2, %ntid.x;
	mov.u32 	%r3, %ctaid.x;
	mad.lo.s32 	%r4, %r2, %r3, %r1;
	mul.wide.s32 	%rd5, %r4, 4;
	add.s64 	%rd6, %rd4, %rd5;
	ld.global.f32 	%f1, [%rd6];
	add.s64 	%rd7, %rd3, %rd5;
	st.global.f32 	[%rd7], %f1;
	ret;

}


// ===== COMPILED SASS (sm_100) =====

	.target	sm_100

	.elftype	@"ET_EXEC"


//--------------------- .note.nv.tkinfo           --------------------------
	.section	.note.nv.tkinfo,"",@"SHT_NOTE"
	.sectionflags	@"SHF_NOTE_NV_TKINFO"
	.tkinfo
        /*0018*/ 	.word	0x00000002
        /*0030*/ 	.string	""
        /*0030*/ 	.string	"ptxas"
        /*0030*/ 	.string	"Cuda compilation tools, release 13.0, V13.0.88"
        /*0030*/ 	.string	"Build cuda_13.0.r13.0/compiler.36424714_0"
        /*0030*/ 	.string	"-arch sm_100 -m 64 "



//--------------------- .note.nv.cuinfo           --------------------------
	.section	.note.nv.cuinfo,"",@"SHT_NOTE"
	.sectionflags	@"SHF_NOTE_NV_CUINFO"
        /*0018*/ 	.short	0x0002
        /*001a*/ 	.short	0x0064
        /*001c*/ 	.short	0x0082
	.zero		2


//--------------------- .nv.info                  --------------------------
	.section	.nv.info,"",@"SHT_CUDA_INFO"
	.align	4


	//----- nvinfo : EIATTR_REGCOUNT
	.align		4
        /*0000*/ 	.byte	0x04, 0x2f
        /*0002*/ 	.short	(.L_1 - .L_0)
	.align		4
.L_0:
        /*0004*/ 	.word	index@(_Z4copyPfS_)
        /*0008*/ 	.word	0x0000000a


	//----- nvinfo : EIATTR_FRAME_SIZE
	.align		4
.L_1:
        /*000c*/ 	.byte	0x04, 0x11
        /*000e*/ 	.short	(.L_3 - .L_2)
	.align		4
.L_2:
        /*0010*/ 	.word	index@(_Z4copyPfS_)
        /*0014*/ 	.word	0x00000000


	//----- nvinfo : EIATTR_MIN_STACK_SIZE
	.align		4
.L_3:
        /*0018*/ 	.byte	0x04, 0x12
        /*001a*/ 	.short	(.L_5 - .L_4)
	.align		4
.L_4:
        /*001c*/ 	.word	index@(_Z4copyPfS_)
        /*0020*/ 	.word	0x00000000
.L_5:


//--------------------- .nv.compat                --------------------------
	.section	.nv.compat,"",@"SHT_CUDA_COMPAT_INFO"
	.align	4
        /*0000*/ 	.byte	0x02, 0x09, 0x00, 0x00, 0x02, 0x02, 0x01, 0x00, 0x02, 0x05, 0x05, 0x00, 0x03, 0x07, 0x01, 0x01
        /*0010*/ 	.byte	0x02, 0x03, 0x00, 0x00, 0x02, 0x06, 0x01, 0x00, 0x04, 0x0b, 0x08, 0x00, 0x09, 0x00, 0x00, 0x00
        /*0020*/ 	.byte	0x00, 0x00, 0x00, 0x00


//--------------------- .nv.info._Z4copyPfS_      --------------------------
	.section	.nv.info._Z4copyPfS_,"",@"SHT_CUDA_INFO"
	.sectionflags	@""
	.align	4


	//----- nvinfo : EIATTR_CUDA_API_VERSION
	.align		4
        /*0000*/ 	.byte	0x04, 0x37
        /*0002*/ 	.short	(.L_7 - .L_6)
.L_6:
        /*0004*/ 	.word	0x00000082


	//----- nvinfo : EIATTR_KPARAM_INFO
	.align		4
.L_7:
        /*0008*/ 	.byte	0x04, 0x17
        /*000a*/ 	.short	(.L_9 - .L_8)
.L_8:
        /*000c*/ 	.word	0x00000000
        /*0010*/ 	.short	0x0001
        /*0012*/ 	.short	0x0008
        /*0014*/ 	.byte	0x00, 0xf5, 0x21, 0x00


	//----- nvinfo : EIATTR_KPARAM_INFO
	.align		4
.L_9:
        /*0018*/ 	.byte	0x04, 0x17
        /*001a*/ 	.short	(.L_11 - .L_10)
.L_10:
        /*001c*/ 	.word	0x00000000
        /*0020*/ 	.short	0x0000
        /*0022*/ 	.short	0x0000
        /*0024*/ 	.byte	0x00, 0xf5, 0x21, 0x00


	//----- nvinfo : EIATTR_SPARSE_MMA_MASK
	.align		4
.L_11:
        /*0028*/ 	.byte	0x03, 0x50
        /*002a*/ 	.short	0x0000


	//----- nvinfo : EIATTR_MAXREG_COUNT
	.align		4
        /*002c*/ 	.byte	0x03, 0x1b
        /*002e*/ 	.short	0x00ff


	//----- nvinfo : EIATTR_MERCURY_ISA_VERSION
	.align		4
        /*0030*/ 	.byte	0x03, 0x5f
        /*0032*/ 	.short	0x0101


	//----- nvinfo : EIATTR_VRC_CTA_INIT_COUNT
	.align		4
        /*0034*/ 	.byte	0x02, 0x4a
	.zero		1
	.zero		1


	//----- nvinfo : EIATTR_EXIT_INSTR_OFFSETS
	.align		4
        /*0038*/ 	.byte	0x04, 0x1c
        /*003a*/ 	.short	(.L_13 - .L_12)


	//   ....[0]....
.L_12:
        /*003c*/ 	.word	0x000000c0


	//----- nvinfo : EIATTR_CBANK_PARAM_SIZE
	.align		4
.L_13:
        /*0040*/ 	.byte	0x03, 0x19
        /*0042*/ 	.short	0x0010


	//----- nvinfo : EIATTR_PARAM_CBANK
	.align		4
        /*0044*/ 	.byte	0x04, 0x0a
        /*0046*/ 	.short	(.L_15 - .L_14)
	.align		4
.L_14:
        /*0048*/ 	.word	index@(.nv.constant0._Z4copyPfS_)
        /*004c*/ 	.short	0x0380
        /*004e*/ 	.short	0x0010


	//----- nvinfo : EIATTR_SW_WAR
	.align		4
.L_15:
        /*0050*/ 	.byte	0x04, 0x36
        /*0052*/ 	.short	(.L_17 - .L_16)
.L_16:
        /*0054*/ 	.word	0x00000008
.L_17:


//--------------------- .nv.callgraph             --------------------------
	.section	.nv.callgraph,"",@"SHT_CUDA_CALLGRAPH"
	.align	4
	.sectionentsize	8
	.align		4
        /*0000*/ 	.word	0x00000000
	.align		4
        /*0004*/ 	.word	0xffffffff
	.align		4
        /*0008*/ 	.word	0x00000000
	.align		4
        /*000c*/ 	.word	0xfffffffe
	.align		4
        /*0010*/ 	.word	0x00000000
	.align		4
        /*0014*/ 	.word	0xfffffffd
	.align		4
        /*0018*/ 	.word	0x00000000
	.align		4
        /*001c*/ 	.word	0xfffffffc


//--------------------- .text._Z4copyPfS_         --------------------------
	.section	.text._Z4copyPfS_,"ax",@progbits
	.align	128
        .global         _Z4copyPfS_
        .type           _Z4copyPfS_,@function
        .size           _Z4copyPfS_,(.L_x_1 - _Z4copyPfS_)
        .other          _Z4copyPfS_,@"STO_CUDA_ENTRY STV_DEFAULT"
_Z4copyPfS_:
.text._Z4copyPfS_:
[----:B------:R-:W-:Y:S01]  /*0000*/  LDC R1, c[0x0][0x37c] ;  /* 0x0000df00ff017b82 */ /* 0x000fe20000000800 */
[----:B------:R-:W0:Y:S07]  /*0010*/  S2R R7, SR_TID.X ;  /* 0x0000000000077919 */ /* 0x000e2e0000002100 */
[----:B------:R-:W1:Y:S01]  /*0020*/  LDC.64 R2, c[0x0][0x380] ;  /* 0x0000e000ff027b82 */ /* 0x000e620000000a00 */
[----:B------:R-:W0:Y:S01]  /*0030*/  LDCU UR6, c[0x0][0x360] ;  /* 0x00006c00ff0677ac */ /* 0x000e220008000800 */
[----:B------:R-:W0:Y:S01]  /*0040*/  S2R R0, SR_CTAID.X ;  /* 0x0000000000007919 */ /* 0x000e220000002500 */
[----:B------:R-:W2:Y:S05]  /*0050*/  LDCU.64 UR4, c[0x0][0x358] ;  /* 0x00006b00ff0477ac */ /* 0x000eaa0008000a00 */
[----:B------:R-:W3:Y:S01]  /*0060*/  LDC.64 R4, c[0x0][0x388] ;  /* 0x0000e200ff047b82 */ /* 0x000ee20000000a00 */
[----:B0-----:R-:W-:-:S04]  /*0070*/  IMAD R7, R0, UR6, R7 ;  /* 0x0000000600077c24 */ /* 0x001fc8000f8e0207 */
[----:B-1----:R-:W-:-:S06]  /*0080*/  IMAD.WIDE R2, R7, 0x4, R2 ;  /* 0x0000000407027825 */ /* 0x002fcc00078e0202 */
[----:B--2---:R-:W2:Y:S01]  /*0090*/  LDG.E R3, desc[UR4][R2.64] ;  /* 0x0000000402037981 */ /* 0x004ea2000c1e1900 */
[----:B---3--:R-:W-:-:S05]  /*00a0*/  IMAD.WIDE R4, R7, 0x4, R4 ;  /* 0x0000000407047825 */ /* 0x008fca00078e0204 */
[----:B--2---:R-:W-:Y:S01]  /*00b0*/  STG.E desc[UR4][R4.64], R3 ;  /* 0x0000000304007986 */ /* 0x004fe2000c101904 */
[----:B------:R-:W-:Y:S05]  /*00c0*/  EXIT ;  /* 0x000000000000794d */ /* 0x000fea0003800000 */
.L_x_0:
[----:B------:R-:W-:-:S00]  /*00d0*/  BRA `(.L_x_0) ;  /* 0xfffffffc00fc7947 */ /* 0x000fc0000383ffff */
[----:B------:R-:W-:-:S00]  /*00e0*/  NOP ;  /* 0x0000000000007918 */ /* 0x000fc00000000000 */
        /* <DEDUP_REMOVED lines=9> */
.L_x_1:


//--------------------- .nv.shared.reserved.0     --------------------------
	.section	.nv.shared.reserved.0,"aw",@nobits
	.weak		__nv_reservedSMEM_offset_0_alias
	.size		__nv_reservedSMEM_offset_0_alias, 0, 64
	.other		__nv_reservedSMEM_offset_0_alias,@"STO_CUDA_RESERVED_SHARED STV_DEFAULT"
__nv_reservedSMEM_offset_0_alias:
	.zero		0
	.zero		64


//--------------------- .nv.constant0._Z4copyPfS_ --------------------------
	.section	.nv.constant0._Z4copyPfS_,"a",@progbits
	.sectionflags	@""
	.align	4
.nv.constant0._Z4copyPfS_:
	.zero		912


//--------------------- SYMBOLS --------------------------

	.type		.nv.reservedSmem.offset0,@object
	.size		.nv.reservedSmem.offset0,0x4
